//
// Generated by NVIDIA NVVM Compiler
//
// Compiler Build ID: CL-36424714
// Cuda compilation tools, release 13.0, V13.0.88
// Based on NVVM 20.0.0
//

.version 9.0
.target sm_100
.address_size 64

	// .globl	_Z27elementwise_min_kernel_fp16PKfS0_Pfi

.visible .entry _Z27elementwise_min_kernel_fp16PKfS0_Pfi(
	.param .u64 .ptr .align 1 _Z27elementwise_min_kernel_fp16PKfS0_Pfi_param_0,
	.param .u64 .ptr .align 1 _Z27elementwise_min_kernel_fp16PKfS0_Pfi_param_1,
	.param .u64 .ptr .align 1 _Z27elementwise_min_kernel_fp16PKfS0_Pfi_param_2,
	.param .u32 _Z27elementwise_min_kernel_fp16PKfS0_Pfi_param_3
)
{
	.reg .pred 	%p<2>;
	.reg .b16 	%rs<7>;
	.reg .b32 	%r<6>;
	.reg .b32 	%f<7>;
	.reg .b64 	%rd<11>;

	ld.param.u64 	%rd1, [_Z27elementwise_min_kernel_fp16PKfS0_Pfi_param_0];
	ld.param.u64 	%rd2, [_Z27elementwise_min_kernel_fp16PKfS0_Pfi_param_1];
	ld.param.u64 	%rd3, [_Z27elementwise_min_kernel_fp16PKfS0_Pfi_param_2];
	ld.param.u32 	%r2, [_Z27elementwise_min_kernel_fp16PKfS0_Pfi_param_3];
	mov.u32 	%r3, %ctaid.x;
	mov.u32 	%r4, %ntid.x;
	mov.u32 	%r5, %tid.x;
	mad.lo.s32 	%r1, %r3, %r4, %r5;
	setp.ge.s32 	%p1, %r1, %r2;
	@%p1 bra 	$L__BB0_2;
	cvta.to.global.u64 	%rd4, %rd1;
	cvta.to.global.u64 	%rd5, %rd2;
	cvta.to.global.u64 	%rd6, %rd3;
	mul.wide.s32 	%rd7, %r1, 4;
	add.s64 	%rd8, %rd4, %rd7;
	ld.global.f32 	%f1, [%rd8];
	// begin inline asm
	{  cvt.rn.f16.f32 %rs1, %f1;}

	// end inline asm
	add.s64 	%rd9, %rd5, %rd7;
	ld.global.f32 	%f2, [%rd9];
	// begin inline asm
	{  cvt.rn.f16.f32 %rs2, %f2;}

	// end inline asm
	// begin inline asm
	{  cvt.f32.f16 %f3, %rs1;}

	// end inline asm
	// begin inline asm
	{  cvt.f32.f16 %f4, %rs2;}

	// end inline asm
	min.f32 	%f5, %f3, %f4;
	// begin inline asm
	{  cvt.rn.f16.f32 %rs5, %f5;}

	// end inline asm
	// begin inline asm
	{  cvt.f32.f16 %f6, %rs5;}

	// end inline asm
	add.s64 	%rd10, %rd6, %rd7;
	st.global.f32 	[%rd10], %f6;
$L__BB0_2:
	ret;

}


// ===== COMPILED SASS (sm_100) =====

	.target	sm_100

	.elftype	@"ET_EXEC"


//--------------------- .note.nv.tkinfo           --------------------------
	.section	.note.nv.tkinfo,"",@"SHT_NOTE"
	.sectionflags	@"SHF_NOTE_NV_TKINFO"
	.tkinfo
        /*0018*/ 	.word	0x00000002
        /*0030*/ 	.string	""
        /*0030*/ 	.string	"ptxas"
        /*0030*/ 	.string	"Cuda compilation tools, release 13.0, V13.0.88"
        /*0030*/ 	.string	"Build cuda_13.0.r13.0/compiler.36424714_0"
        /*0030*/ 	.string	"-arch sm_100 -m 64 "



//--------------------- .note.nv.cuinfo           --------------------------
	.section	.note.nv.cuinfo,"",@"SHT_NOTE"
	.sectionflags	@"SHF_NOTE_NV_CUINFO"
        /*0018*/ 	.short	0x0002
        /*001a*/ 	.short	0x0064
        /*001c*/ 	.short	0x0082
	.zero		2


//--------------------- .nv.info                  --------------------------
	.section	.nv.info,"",@"SHT_CUDA_INFO"
	.align	4


	//----- nvinfo : EIATTR_REGCOUNT
	.align		4
        /*0000*/ 	.byte	0x04, 0x2f
        /*0002*/ 	.short	(.L_1 - .L_0)
	.align		4
.L_0:
        /*0004*/ 	.word	index@(_Z27elementwise_min_kernel_fp16PKfS0_Pfi)
        /*0008*/ 	.word	0x0000000e


	//----- nvinfo : EIATTR_FRAME_SIZE
	.align		4
.L_1:
        /*000c*/ 	.byte	0x04, 0x11
        /*000e*/ 	.short	(.L_3 - .L_2)
	.align		4
.L_2:
        /*0010*/ 	.word	index@(_Z27elementwise_min_kernel_fp16PKfS0_Pfi)
        /*0014*/ 	.word	0x00000000


	//----- nvinfo : EIATTR_MIN_STACK_SIZE
	.align		4
.L_3:
        /*0018*/ 	.byte	0x04, 0x12
        /*001a*/ 	.short	(.L_5 - .L_4)
	.align		4
.L_4:
        /*001c*/ 	.word	index@(_Z27elementwise_min_kernel_fp16PKfS0_Pfi)
        /*0020*/ 	.word	0x00000000
.L_5:


//--------------------- .nv.compat                --------------------------
	.section	.nv.compat,"",@"SHT_CUDA_COMPAT_INFO"
	.align	4
        /*0000*/ 	.byte	0x02, 0x09, 0x00, 0x00, 0x02, 0x02, 0x01, 0x00, 0x02, 0x05, 0x05, 0x00, 0x03, 0x07, 0x01, 0x01
        /*0010*/ 	.byte	0x02, 0x03, 0x00, 0x00, 0x02, 0x06, 0x01, 0x00, 0x04, 0x0b, 0x08, 0x00, 0x09, 0x00, 0x00, 0x00
        /*0020*/ 	.byte	0x00, 0x00, 0x00, 0x00


//--------------------- .nv.info._Z27elementwise_min_kernel_fp16PKfS0_Pfi --------------------------
	.section	.nv.info._Z27elementwise_min_kernel_fp16PKfS0_Pfi,"",@"SHT_CUDA_INFO"
	.sectionflags	@""
	.align	4


	//----- nvinfo : EIATTR_CUDA_API_VERSION
	.align		4
        /*0000*/ 	.byte	0x04, 0x37
        /*0002*/ 	.short	(.L_7 - .L_6)
.L_6:
        /*0004*/ 	.word	0x00000082


	//----- nvinfo : EIATTR_KPARAM_INFO
	.align		4
.L_7:
        /*0008*/ 	.byte	0x04, 0x17
        /*000a*/ 	.short	(.L_9 - .L_8)
.L_8:
        /*000c*/ 	.word	0x00000000
        /*0010*/ 	.short	0x0003
        /*0012*/ 	.short	0x0018
        /*0014*/ 	.byte	0x00, 0xf0, 0x11, 0x00


	//----- nvinfo : EIATTR_KPARAM_INFO
	.align		4
.L_9:
        /*0018*/ 	.byte	0x04, 0x17
        /*001a*/ 	.short	(.L_11 - .L_10)
.L_10:
        /*001c*/ 	.word	0x00000000
        /*0020*/ 	.short	0x0002
        /*0022*/ 	.short	0x0010
        /*0024*/ 	.byte	0x00, 0xf5, 0x21, 0x00


	//----- nvinfo : EIATTR_KPARAM_INFO
	.align		4
.L_11:
        /*0028*/ 	.byte	0x04, 0x17
        /*002a*/ 	.short	(.L_13 - .L_12)
.L_12:
        /*002c*/ 	.word	0x00000000
        /*0030*/ 	.short	0x0001
        /*0032*/ 	.short	0x0008
        /*0034*/ 	.byte	0x00, 0xf5, 0x21, 0x00


	//----- nvinfo : EIATTR_KPARAM_INFO
	.align		4
.L_13:
        /*0038*/ 	.byte	0x04, 0x17
        /*003a*/ 	.short	(.L_15 - .L_14)
.L_14:
        /*003c*/ 	.word	0x00000000
        /*0040*/ 	.short	0x0000
        /*0042*/ 	.short	0x0000
        /*0044*/ 	.byte	0x00, 0xf5, 0x21, 0x00


	//----- nvinfo : EIATTR_SPARSE_MMA_MASK
	.align		4
.L_15:
        /*0048*/ 	.byte	0x03, 0x50
        /*004a*/ 	.short	0x0000


	//----- nvinfo : EIATTR_MAXREG_COUNT
	.align		4
        /*004c*/ 	.byte	0x03, 0x1b
        /*004e*/ 	.short	0x00ff


	//----- nvinfo : EIATTR_MERCURY_ISA_VERSION
	.align		4
        /*0050*/ 	.byte	0x03, 0x5f
        /*0052*/ 	.short	0x0101


	//----- nvinfo : EIATTR_VRC_CTA_INIT_COUNT
	.align		4
        /*0054*/ 	.byte	0x02, 0x4a
	.zero		1
	.zero		1


	//----- nvinfo : EIATTR_EXIT_INSTR_OFFSETS
	.align		4
        /*0058*/ 	.byte	0x04, 0x1c
        /*005a*/ 	.short	(.L_17 - .L_16)


	//   ....[0]....
.L_16:
        /*005c*/ 	.word	0x00000070


	//   ....[1]....
        /*0060*/ 	.word	0x00000180


	//----- nvinfo : EIATTR_CBANK_PARAM_SIZE
	.align		4
.L_17:
        /*0064*/ 	.byte	0x03, 0x19
        /*0066*/ 	.short	0x001c


	//----- nvinfo : EIATTR_PARAM_CBANK
	.align		4
        /*0068*/ 	.byte	0x04, 0x0a
        /*006a*/ 	.short	(.L_19 - .L_18)
	.align		4
.L_18:
        /*006c*/ 	.word	index@(.nv.constant0._Z27elementwise_min_kernel_fp16PKfS0_Pfi)
        /*0070*/ 	.short	0x0380
        /*0072*/ 	.short	0x001c


	//----- nvinfo : EIATTR_SW_WAR
	.align		4
.L_19:
        /*0074*/ 	.byte	0x04, 0x36
        /*0076*/ 	.short	(.L_21 - .L_20)
.L_20:
        /*0078*/ 	.word	0x00000008
.L_21:


//--------------------- .nv.callgraph             --------------------------
	.section	.nv.callgraph,"",@"SHT_CUDA_CALLGRAPH"
	.align	4
	.sectionentsize	8
	.align		4
        /*0000*/ 	.word	0x00000000
	.align		4
        /*0004*/ 	.word	0xffffffff
	.align		4
        /*0008*/ 	.word	0x00000000
	.align		4
        /*000c*/ 	.word	0xfffffffe
	.align		4
        /*0010*/ 	.word	0x00000000
	.align		4
        /*0014*/ 	.word	0xfffffffd
	.align		4
        /*0018*/ 	.word	0x00000000
	.align		4
        /*001c*/ 	.word	0xfffffffc


//--------------------- .text._Z27elementwise_min_kernel_fp16PKfS0_Pfi --------------------------
	.section	.text._Z27elementwise_min_kernel_fp16PKfS0_Pfi,"ax",@progbits
	.align	128
        .global         _Z27elementwise_min_kernel_fp16PKfS0_Pfi
        .type           _Z27elementwise_min_kernel_fp16PKfS0_Pfi,@function
        .size           _Z27elementwise_min_kernel_fp16PKfS0_Pfi,(.L_x_1 - _Z27elementwise_min_kernel_fp16PKfS0_Pfi)
        .other          _Z27elementwise_min_kernel_fp16PKfS0_Pfi,@"STO_CUDA_ENTRY STV_DEFAULT"
_Z27elementwise_min_kernel_fp16PKfS0_Pfi:
.text._Z27elementwise_min_kernel_fp16PKfS0_Pfi:
[----:B------:R-:W-:Y:S01]  /*0000*/  LDC R1, c[0x0][0x37c] ;  /* 0x0000df00ff017b82 */ /* 0x000fe20000000800 */
[----:B------:R-:W0:Y:S07]  /*0010*/  S2R R0, SR_TID.X ;  /* 0x0000000000007919 */ /* 0x000e2e0000002100 */
[----:B------:R-:W0:Y:S01]  /*0020*/  S2UR UR4, SR_CTAID.X ;  /* 0x00000000000479c3 */ /* 0x000e220000002500 */
[----:B------:R-:W1:Y:S07]  /*0030*/  LDCU UR5, c[0x0][0x398] ;  /* 0x00007300ff0577ac */ /* 0x000e6e0008000800 */
[----:B------:R-:W0:Y:S02]  /*0040*/  LDC R9, c[0x0][0x360] ;  /* 0x0000d800ff097b82 */ /* 0x000e240000000800 */
[----:B0-----:R-:W-:-:S05]  /*0050*/  IMAD R9, R9, UR4, R0 ;  /* 0x0000000409097c24 */ /* 0x001fca000f8e0200 */
[----:B-1----:R-:W-:-:S13]  /*0060*/  ISETP.GE.AND P0, PT, R9, UR5, PT ;  /* 0x0000000509007c0c */ /* 0x002fda000bf06270 */
[----:B------:R-:W-:Y:S05]  /*0070*/  @P0 EXIT ;  /* 0x000000000000094d */ /* 0x000fea0003800000 */
[----:B------:R-:W0:Y:S01]  /*0080*/  LDC.64 R2, c[0x0][0x380] ;  /* 0x0000e000ff027b82 */ /* 0x000e220000000a00 */
[----:B------:R-:W1:Y:S07]  /*0090*/  LDCU.64 UR4, c[0x0][0x358] ;  /* 0x00006b00ff0477ac */ /* 0x000e6e0008000a00 */
[----:B------:R-:W2:Y:S08]  /*00a0*/  LDC.64 R4, c[0x0][0x388] ;  /* 0x0000e200ff047b82 */ /* 0x000eb00000000a00 */
[----:B------:R-:W3:Y:S01]  /*00b0*/  LDC.64 R6, c[0x0][0x390] ;  /* 0x0000e400ff067b82 */ /* 0x000ee20000000a00 */
[----:B0-----:R-:W-:-:S06]  /*00c0*/  IMAD.WIDE R2, R9, 0x4, R2 ;  /* 0x0000000409027825 */ /* 0x001fcc00078e0202 */
[----:B-1----:R-:W4:Y:S01]  /*00d0*/  LDG.E R2, desc[UR4][R2.64] ;  /* 0x0000000402027981 */ /* 0x002f22000c1e1900 */
[----:B--2---:R-:W-:-:S06]  /*00e0*/  IMAD.WIDE R4, R9, 0x4, R4 ;  /* 0x0000000409047825 */ /* 0x004fcc00078e0204 */
[----:B------:R-:W4:Y:S01]  /*00f0*/  LDG.E R5, desc[UR4][R4.64] ;  /* 0x0000000404057981 */ /* 0x000f22000c1e1900 */
[----:B---3--:R-:W-:Y:S01]  /*0100*/  IMAD.WIDE R6, R9, 0x4, R6 ;  /* 0x0000000409067825 */ /* 0x008fe200078e0206 */
[----:B----4-:R-:W-:-:S05]  /*0110*/  F2FP.F16.F32.PACK_AB R0, R5, R2 ;  /* 0x000000020500723e */ /* 0x010fca00000000ff */
[--C-:B------:R-:W-:Y:S02]  /*0120*/  HADD2.F32 R8, -RZ, R0.reuse.H0_H0 ;  /* 0x20000000ff087230 */ /* 0x100fe40000004100 */
[----:B------:R-:W-:-:S05]  /*0130*/  HADD2.F32 R11, -RZ, R0.H1_H1 ;  /* 0x30000000ff0b7230 */ /* 0x000fca0000004100 */
[----:B------:R-:W-:-:S04]  /*0140*/  FMNMX R8, R8, R11, PT ;  /* 0x0000000b08087209 */ /* 0x000fc80003800000 */
[----:B------:R-:W-:-:S05]  /*0150*/  F2FP.F16.F32.PACK_AB R8, RZ, R8 ;  /* 0x00000008ff08723e */ /* 0x000fca00000000ff */
[----:B------:R-:W-:-:S05]  /*0160*/  HADD2.F32 R9, -RZ, R8.H0_H0 ;  /* 0x20000008ff097230 */ /* 0x000fca0000004100 */
[----:B------:R-:W-:Y:S01]  /*0170*/  STG.E desc[UR4][R6.64], R9 ;  /* 0x0000000906007986 */ /* 0x000fe2000c101904 */
[----:B------:R-:W-:Y:S05]  /*0180*/  EXIT ;  /* 0x000000000000794d */ /* 0x000fea0003800000 */
.L_x_0:
[----:B------:R-:W-:-:S00]  /*0190*/  BRA `(.L_x_0) ;  /* 0xfffffffc00fc7947 */ /* 0x000fc0000383ffff */
[----:B------:R-:W-:-:S00]  /*01a0*/  NOP ;  /* 0x0000000000007918 */ /* 0x000fc00000000000 */
        /* <DEDUP_REMOVED lines=13> */
.L_x_1:


//--------------------- .nv.shared.reserved.0     --------------------------
	.section	.nv.shared.reserved.0,"aw",@nobits
	.weak		__nv_reservedSMEM_offset_0_alias
	.size		__nv_reservedSMEM_offset_0_alias, 0, 64
	.other		__nv_reservedSMEM_offset_0_alias,@"STO_CUDA_RESERVED_SHARED STV_DEFAULT"
__nv_reservedSMEM_offset_0_alias:
	.zero		0
	.zero		64


//--------------------- .nv.constant0._Z27elementwise_min_kernel_fp16PKfS0_Pfi --------------------------
	.section	.nv.constant0._Z27elementwise_min_kernel_fp16PKfS0_Pfi,"a",@progbits
	.sectionflags	@""
	.align	4
.nv.constant0._Z27elementwise_min_kernel_fp16PKfS0_Pfi:
	.zero		924


//--------------------- SYMBOLS --------------------------

	.type		.nv.reservedSmem.offset0,@object
	.size		.nv.reservedSmem.offset0,0x4
